//
// Generated by NVIDIA NVVM Compiler
//
// Compiler Build ID: CL-36424714
// Cuda compilation tools, release 13.0, V13.0.88
// Based on NVVM 20.0.0
//

.version 9.0
.target sm_100
.address_size 64

	// .globl	_Z4mmulPKfS0_PfS1_iii
// _ZZ4mmulPKfS0_PfS1_iiiE2As has been demoted
// _ZZ4mmulPKfS0_PfS1_iiiE2Bs has been demoted

.visible .entry _Z4mmulPKfS0_PfS1_iii(
	.param .u64 .ptr .align 1 _Z4mmulPKfS0_PfS1_iii_param_0,
	.param .u64 .ptr .align 1 _Z4mmulPKfS0_PfS1_iii_param_1,
	.param .u64 .ptr .align 1 _Z4mmulPKfS0_PfS1_iii_param_2,
	.param .u64 .ptr .align 1 _Z4mmulPKfS0_PfS1_iii_param_3,
	.param .u32 _Z4mmulPKfS0_PfS1_iii_param_4,
	.param .u32 _Z4mmulPKfS0_PfS1_iii_param_5,
	.param .u32 _Z4mmulPKfS0_PfS1_iii_param_6
)
{
	.reg .pred 	%p<6>;
	.reg .b32 	%r<38>;
	.reg .b32 	%f<107>;
	.reg .b64 	%rd<17>;
	// demoted variable
	.shared .align 4 .b8 _ZZ4mmulPKfS0_PfS1_iiiE2As[4096];
	// demoted variable
	.shared .align 4 .b8 _ZZ4mmulPKfS0_PfS1_iiiE2Bs[4096];
	ld.param.u64 	%rd3, [_Z4mmulPKfS0_PfS1_iii_param_0];
	ld.param.u64 	%rd4, [_Z4mmulPKfS0_PfS1_iii_param_1];
	ld.param.u64 	%rd5, [_Z4mmulPKfS0_PfS1_iii_param_2];
	ld.param.u64 	%rd6, [_Z4mmulPKfS0_PfS1_iii_param_3];
	ld.param.u32 	%r19, [_Z4mmulPKfS0_PfS1_iii_param_4];
	ld.param.u32 	%r21, [_Z4mmulPKfS0_PfS1_iii_param_5];
	ld.param.u32 	%r20, [_Z4mmulPKfS0_PfS1_iii_param_6];
	mov.u32 	%r1, %tid.x;
	mov.u32 	%r22, %ntid.x;
	mov.u32 	%r23, %ctaid.x;
	mad.lo.s32 	%r2, %r22, %r23, %r1;
	mov.u32 	%r3, %tid.y;
	mov.u32 	%r24, %ntid.y;
	mov.u32 	%r25, %ctaid.y;
	mad.lo.s32 	%r4, %r24, %r25, %r3;
	setp.ge.s32 	%p1, %r4, %r21;
	setp.ge.s32 	%p2, %r2, %r19;
	or.pred  	%p3, %p2, %p1;
	@%p3 bra 	$L__BB0_5;
	setp.lt.s32 	%p4, %r20, 32;
	mov.f32 	%f106, 0f00000000;
	@%p4 bra 	$L__BB0_4;
	shl.b32 	%r26, %r3, 7;
	mov.u32 	%r27, _ZZ4mmulPKfS0_PfS1_iiiE2As;
	add.s32 	%r5, %r27, %r26;
	shl.b32 	%r28, %r1, 2;
	add.s32 	%r6, %r5, %r28;
	mov.u32 	%r29, _ZZ4mmulPKfS0_PfS1_iiiE2Bs;
	add.s32 	%r8, %r29, %r28;
	add.s32 	%r7, %r8, %r26;
	shr.s32 	%r30, %r20, 31;
	shr.u32 	%r31, %r30, 27;
	add.s32 	%r32, %r20, %r31;
	shr.s32 	%r33, %r32, 5;
	neg.s32 	%r37, %r33;
	mad.lo.s32 	%r36, %r20, %r4, %r1;
	mad.lo.s32 	%r35, %r3, %r19, %r2;
	shl.b32 	%r12, %r19, 5;
	cvta.to.global.u64 	%rd1, %rd3;
	cvta.to.global.u64 	%rd2, %rd4;
	mov.f32 	%f106, 0f00000000;
$L__BB0_3:
	mul.wide.u32 	%rd7, %r36, 4;
	add.s64 	%rd8, %rd1, %rd7;
	ld.global.f32 	%f6, [%rd8];
	st.shared.f32 	[%r6], %f6;
	mul.wide.u32 	%rd9, %r35, 4;
	add.s64 	%rd10, %rd2, %rd9;
	ld.global.f32 	%f7, [%rd10];
	st.shared.f32 	[%r7], %f7;
	bar.sync 	0;
	ld.shared.f32 	%f8, [%r5];
	ld.shared.f32 	%f9, [%r8];
	fma.rn.f32 	%f10, %f8, %f9, %f106;
	ld.shared.f32 	%f11, [%r5+4];
	ld.shared.f32 	%f12, [%r8+128];
	fma.rn.f32 	%f13, %f11, %f12, %f10;
	ld.shared.f32 	%f14, [%r5+8];
	ld.shared.f32 	%f15, [%r8+256];
	fma.rn.f32 	%f16, %f14, %f15, %f13;
	ld.shared.f32 	%f17, [%r5+12];
	ld.shared.f32 	%f18, [%r8+384];
	fma.rn.f32 	%f19, %f17, %f18, %f16;
	ld.shared.f32 	%f20, [%r5+16];
	ld.shared.f32 	%f21, [%r8+512];
	fma.rn.f32 	%f22, %f20, %f21, %f19;
	ld.shared.f32 	%f23, [%r5+20];
	ld.shared.f32 	%f24, [%r8+640];
	fma.rn.f32 	%f25, %f23, %f24, %f22;
	ld.shared.f32 	%f26, [%r5+24];
	ld.shared.f32 	%f27, [%r8+768];
	fma.rn.f32 	%f28, %f26, %f27, %f25;
	ld.shared.f32 	%f29, [%r5+28];
	ld.shared.f32 	%f30, [%r8+896];
	fma.rn.f32 	%f31, %f29, %f30, %f28;
	ld.shared.f32 	%f32, [%r5+32];
	ld.shared.f32 	%f33, [%r8+1024];
	fma.rn.f32 	%f34, %f32, %f33, %f31;
	ld.shared.f32 	%f35, [%r5+36];
	ld.shared.f32 	%f36, [%r8+1152];
	fma.rn.f32 	%f37, %f35, %f36, %f34;
	ld.shared.f32 	%f38, [%r5+40];
	ld.shared.f32 	%f39, [%r8+1280];
	fma.rn.f32 	%f40, %f38, %f39, %f37;
	ld.shared.f32 	%f41, [%r5+44];
	ld.shared.f32 	%f42, [%r8+1408];
	fma.rn.f32 	%f43, %f41, %f42, %f40;
	ld.shared.f32 	%f44, [%r5+48];
	ld.shared.f32 	%f45, [%r8+1536];
	fma.rn.f32 	%f46, %f44, %f45, %f43;
	ld.shared.f32 	%f47, [%r5+52];
	ld.shared.f32 	%f48, [%r8+1664];
	fma.rn.f32 	%f49, %f47, %f48, %f46;
	ld.shared.f32 	%f50, [%r5+56];
	ld.shared.f32 	%f51, [%r8+1792];
	fma.rn.f32 	%f52, %f50, %f51, %f49;
	ld.shared.f32 	%f53, [%r5+60];
	ld.shared.f32 	%f54, [%r8+1920];
	fma.rn.f32 	%f55, %f53, %f54, %f52;
	ld.shared.f32 	%f56, [%r5+64];
	ld.shared.f32 	%f57, [%r8+2048];
	fma.rn.f32 	%f58, %f56, %f57, %f55;
	ld.shared.f32 	%f59, [%r5+68];
	ld.shared.f32 	%f60, [%r8+2176];
	fma.rn.f32 	%f61, %f59, %f60, %f58;
	ld.shared.f32 	%f62, [%r5+72];
	ld.shared.f32 	%f63, [%r8+2304];
	fma.rn.f32 	%f64, %f62, %f63, %f61;
	ld.shared.f32 	%f65, [%r5+76];
	ld.shared.f32 	%f66, [%r8+2432];
	fma.rn.f32 	%f67, %f65, %f66, %f64;
	ld.shared.f32 	%f68, [%r5+80];
	ld.shared.f32 	%f69, [%r8+2560];
	fma.rn.f32 	%f70, %f68, %f69, %f67;
	ld.shared.f32 	%f71, [%r5+84];
	ld.shared.f32 	%f72, [%r8+2688];
	fma.rn.f32 	%f73, %f71, %f72, %f70;
	ld.shared.f32 	%f74, [%r5+88];
	ld.shared.f32 	%f75, [%r8+2816];
	fma.rn.f32 	%f76, %f74, %f75, %f73;
	ld.shared.f32 	%f77, [%r5+92];
	ld.shared.f32 	%f78, [%r8+2944];
	fma.rn.f32 	%f79, %f77, %f78, %f76;
	ld.shared.f32 	%f80, [%r5+96];
	ld.shared.f32 	%f81, [%r8+3072];
	fma.rn.f32 	%f82, %f80, %f81, %f79;
	ld.shared.f32 	%f83, [%r5+100];
	ld.shared.f32 	%f84, [%r8+3200];
	fma.rn.f32 	%f85, %f83, %f84, %f82;
	ld.shared.f32 	%f86, [%r5+104];
	ld.shared.f32 	%f87, [%r8+3328];
	fma.rn.f32 	%f88, %f86, %f87, %f85;
	ld.shared.f32 	%f89, [%r5+108];
	ld.shared.f32 	%f90, [%r8+3456];
	fma.rn.f32 	%f91, %f89, %f90, %f88;
	ld.shared.f32 	%f92, [%r5+112];
	ld.shared.f32 	%f93, [%r8+3584];
	fma.rn.f32 	%f94, %f92, %f93, %f91;
	ld.shared.f32 	%f95, [%r5+116];
	ld.shared.f32 	%f96, [%r8+3712];
	fma.rn.f32 	%f97, %f95, %f96, %f94;
	ld.shared.f32 	%f98, [%r5+120];
	ld.shared.f32 	%f99, [%r8+3840];
	fma.rn.f32 	%f100, %f98, %f99, %f97;
	ld.shared.f32 	%f101, [%r5+124];
	ld.shared.f32 	%f102, [%r8+3968];
	fma.rn.f32 	%f106, %f101, %f102, %f100;
	bar.sync 	0;
	add.s32 	%r37, %r37, 1;
	setp.ne.s32 	%p5, %r37, 0;
	add.s32 	%r36, %r36, 32;
	add.s32 	%r35, %r35, %r12;
	@%p5 bra 	$L__BB0_3;
$L__BB0_4:
	cvta.to.global.u64 	%rd11, %rd6;
	mul.wide.s32 	%rd12, %r2, 4;
	add.s64 	%rd13, %rd11, %rd12;
	ld.global.f32 	%f103, [%rd13];
	add.f32 	%f104, %f106, %f103;
	mad.lo.s32 	%r34, %r19, %r4, %r2;
	cvta.to.global.u64 	%rd14, %rd5;
	mul.wide.s32 	%rd15, %r34, 4;
	add.s64 	%rd16, %rd14, %rd15;
	st.global.f32 	[%rd16], %f104;
$L__BB0_5:
	ret;

}


// ===== COMPILED SASS (sm_100) =====

	.target	sm_100

	.elftype	@"ET_EXEC"


//--------------------- .note.nv.tkinfo           --------------------------
	.section	.note.nv.tkinfo,"",@"SHT_NOTE"
	.sectionflags	@"SHF_NOTE_NV_TKINFO"
	.tkinfo
        /*0018*/ 	.word	0x00000002
        /*0030*/ 	.string	""
        /*0030*/ 	.string	"ptxas"
        /*0030*/ 	.string	"Cuda compilation tools, release 13.0, V13.0.88"
        /*0030*/ 	.string	"Build cuda_13.0.r13.0/compiler.36424714_0"
        /*0030*/ 	.string	"-arch sm_100 -m 64 "



//--------------------- .note.nv.cuinfo           --------------------------
	.section	.note.nv.cuinfo,"",@"SHT_NOTE"
	.sectionflags	@"SHF_NOTE_NV_CUINFO"
        /*0018*/ 	.short	0x0002
        /*001a*/ 	.short	0x0064
        /*001c*/ 	.short	0x0082
	.zero		2


//--------------------- .nv.info                  --------------------------
	.section	.nv.info,"",@"SHT_CUDA_INFO"
	.align	4


	//----- nvinfo : EIATTR_REGCOUNT
	.align		4
        /*0000*/ 	.byte	0x04, 0x2f
        /*0002*/ 	.short	(.L_1 - .L_0)
	.align		4
.L_0:
        /*0004*/ 	.word	index@(_Z4mmulPKfS0_PfS1_iii)
        /*0008*/ 	.word	0x00000020


	//----- nvinfo : EIATTR_FRAME_SIZE
	.align		4
.L_1:
        /*000c*/ 	.byte	0x04, 0x11
        /*000e*/ 	.short	(.L_3 - .L_2)
	.align		4
.L_2:
        /*0010*/ 	.word	index@(_Z4mmulPKfS0_PfS1_iii)
        /*0014*/ 	.word	0x00000000


	//----- nvinfo : EIATTR_MIN_STACK_SIZE
	.align		4
.L_3:
        /*0018*/ 	.byte	0x04, 0x12
        /*001a*/ 	.short	(.L_5 - .L_4)
	.align		4
.L_4:
        /*001c*/ 	.word	index@(_Z4mmulPKfS0_PfS1_iii)
        /*0020*/ 	.word	0x00000000
.L_5:


//--------------------- .nv.compat                --------------------------
	.section	.nv.compat,"",@"SHT_CUDA_COMPAT_INFO"
	.align	4
        /*0000*/ 	.byte	0x02, 0x09, 0x00, 0x00, 0x02, 0x02, 0x01, 0x00, 0x02, 0x05, 0x05, 0x00, 0x03, 0x07, 0x01, 0x01
        /*0010*/ 	.byte	0x02, 0x03, 0x00, 0x00, 0x02, 0x06, 0x01, 0x00, 0x04, 0x0b, 0x08, 0x00, 0x09, 0x00, 0x00, 0x00
        /*0020*/ 	.byte	0x00, 0x00, 0x00, 0x00


//--------------------- .nv.info._Z4mmulPKfS0_PfS1_iii --------------------------
	.section	.nv.info._Z4mmulPKfS0_PfS1_iii,"",@"SHT_CUDA_INFO"
	.sectionflags	@""
	.align	4


	//----- nvinfo : EIATTR_CUDA_API_VERSION
	.align		4
        /*0000*/ 	.byte	0x04, 0x37
        /*0002*/ 	.short	(.L_7 - .L_6)
.L_6:
        /*0004*/ 	.word	0x00000082


	//----- nvinfo : EIATTR_KPARAM_INFO
	.align		4
.L_7:
        /*0008*/ 	.byte	0x04, 0x17
        /*000a*/ 	.short	(.L_9 - .L_8)
.L_8:
        /*000c*/ 	.word	0x00000000
        /*0010*/ 	.short	0x0006
        /*0012*/ 	.short	0x0028
        /*0014*/ 	.byte	0x00, 0xf0, 0x11, 0x00


	//----- nvinfo : EIATTR_KPARAM_INFO
	.align		4
.L_9:
        /*0018*/ 	.byte	0x04, 0x17
        /*001a*/ 	.short	(.L_11 - .L_10)
.L_10:
        /*001c*/ 	.word	0x00000000
        /*0020*/ 	.short	0x0005
        /*0022*/ 	.short	0x0024
        /*0024*/ 	.byte	0x00, 0xf0, 0x11, 0x00


	//----- nvinfo : EIATTR_KPARAM_INFO
	.align		4
.L_11:
        /*0028*/ 	.byte	0x04, 0x17
        /*002a*/ 	.short	(.L_13 - .L_12)
.L_12:
        /*002c*/ 	.word	0x00000000
        /*0030*/ 	.short	0x0004
        /*0032*/ 	.short	0x0020
        /*0034*/ 	.byte	0x00, 0xf0, 0x11, 0x00


	//----- nvinfo : EIATTR_KPARAM_INFO
	.align		4
.L_13:
        /*0038*/ 	.byte	0x04, 0x17
        /*003a*/ 	.short	(.L_15 - .L_14)
.L_14:
        /*003c*/ 	.word	0x00000000
        /*0040*/ 	.short	0x0003
        /*0042*/ 	.short	0x0018
        /*0044*/ 	.byte	0x00, 0xf5, 0x21, 0x00


	//----- nvinfo : EIATTR_KPARAM_INFO
	.align		4
.L_15:
        /*0048*/ 	.byte	0x04, 0x17
        /*004a*/ 	.short	(.L_17 - .L_16)
.L_16:
        /*004c*/ 	.word	0x00000000
        /*0050*/ 	.short	0x0002
        /*0052*/ 	.short	0x0010
        /*0054*/ 	.byte	0x00, 0xf5, 0x21, 0x00


	//----- nvinfo : EIATTR_KPARAM_INFO
	.align		4
.L_17:
        /*0058*/ 	.byte	0x04, 0x17
        /*005a*/ 	.short	(.L_19 - .L_18)
.L_18:
        /*005c*/ 	.word	0x00000000
        /*0060*/ 	.short	0x0001
        /*0062*/ 	.short	0x0008
        /*0064*/ 	.byte	0x00, 0xf5, 0x21, 0x00


	//----- nvinfo : EIATTR_KPARAM_INFO
	.align		4
.L_19:
        /*0068*/ 	.byte	0x04, 0x17
        /*006a*/ 	.short	(.L_21 - .L_20)
.L_20:
        /*006c*/ 	.word	0x00000000
        /*0070*/ 	.short	0x0000
        /*0072*/ 	.short	0x0000
        /*0074*/ 	.byte	0x00, 0xf5, 0x21, 0x00


	//----- nvinfo : EIATTR_SPARSE_MMA_MASK
	.align		4
.L_21:
        /*0078*/ 	.byte	0x03, 0x50
        /*007a*/ 	.short	0x0000


	//----- nvinfo : EIATTR_MAXREG_COUNT
	.align		4
        /*007c*/ 	.byte	0x03, 0x1b
        /*007e*/ 	.short	0x00ff


	//----- nvinfo : EIATTR_NUM_BARRIERS
	.align		4
        /*0080*/ 	.byte	0x02, 0x4c
        /*0082*/ 	.byte	0x01
	.zero		1


	//----- nvinfo : EIATTR_MERCURY_ISA_VERSION
	.align		4
        /*0084*/ 	.byte	0x03, 0x5f
        /*0086*/ 	.short	0x0101


	//----- nvinfo : EIATTR_VRC_CTA_INIT_COUNT
	.align		4
        /*0088*/ 	.byte	0x02, 0x4a
	.zero		1
	.zero		1


	//----- nvinfo : EIATTR_EXIT_INSTR_OFFSETS
	.align		4
        /*008c*/ 	.byte	0x04, 0x1c
        /*008e*/ 	.short	(.L_23 - .L_22)


	//   ....[0]....
.L_22:
        /*0090*/ 	.word	0x000000c0


	//   ....[1]....
        /*0094*/ 	.word	0x00000810


	//----- nvinfo : EIATTR_CBANK_PARAM_SIZE
	.align		4
.L_23:
        /*0098*/ 	.byte	0x03, 0x19
        /*009a*/ 	.short	0x002c


	//----- nvinfo : EIATTR_PARAM_CBANK
	.align		4
        /*009c*/ 	.byte	0x04, 0x0a
        /*009e*/ 	.short	(.L_25 - .L_24)
	.align		4
.L_24:
        /*00a0*/ 	.word	index@(.nv.constant0._Z4mmulPKfS0_PfS1_iii)
        /*00a4*/ 	.short	0x0380
        /*00a6*/ 	.short	0x002c


	//----- nvinfo : EIATTR_SW_WAR
	.align		4
.L_25:
        /*00a8*/ 	.byte	0x04, 0x36
        /*00aa*/ 	.short	(.L_27 - .L_26)
.L_26:
        /*00ac*/ 	.word	0x00000008
.L_27:


//--------------------- .nv.callgraph             --------------------------
	.section	.nv.callgraph,"",@"SHT_CUDA_CALLGRAPH"
	.align	4
	.sectionentsize	8
	.align		4
        /*0000*/ 	.word	0x00000000
	.align		4
        /*0004*/ 	.word	0xffffffff
	.align		4
        /*0008*/ 	.word	0x00000000
	.align		4
        /*000c*/ 	.word	0xfffffffe
	.align		4
        /*0010*/ 	.word	0x00000000
	.align		4
        /*0014*/ 	.word	0xfffffffd
	.align		4
        /*0018*/ 	.word	0x00000000
	.align		4
        /*001c*/ 	.word	0xfffffffc


//--------------------- .text._Z4mmulPKfS0_PfS1_iii --------------------------
	.section	.text._Z4mmulPKfS0_PfS1_iii,"ax",@progbits
	.align	128
        .global         _Z4mmulPKfS0_PfS1_iii
        .type           _Z4mmulPKfS0_PfS1_iii,@function
        .size           _Z4mmulPKfS0_PfS1_iii,(.L_x_3 - _Z4mmulPKfS0_PfS1_iii)
        .other          _Z4mmulPKfS0_PfS1_iii,@"STO_CUDA_ENTRY STV_DEFAULT"
_Z4mmulPKfS0_PfS1_iii:
.text._Z4mmulPKfS0_PfS1_iii:
[----:B------:R-:W-:Y:S01]  /*0000*/  LDC R1, c[0x0][0x37c] ;  /* 0x0000df00ff017b82 */ /* 0x000fe20000000800 */
[----:B------:R-:W0:Y:S01]  /*0010*/  S2R R6, SR_TID.Y ;  /* 0x0000000000067919 */ /* 0x000e220000002200 */
[----:B------:R-:W1:Y:S06]  /*0020*/  LDCU UR4, c[0x0][0x360] ;  /* 0x00006c00ff0477ac */ /* 0x000e6c0008000800 */
[----:B------:R-:W2:Y:S01]  /*0030*/  LDC.64 R4, c[0x0][0x3a0] ;  /* 0x0000e800ff047b82 */ /* 0x000ea20000000a00 */
[----:B------:R-:W0:Y:S01]  /*0040*/  S2R R7, SR_CTAID.Y ;  /* 0x0000000000077919 */ /* 0x000e220000002600 */
[----:B------:R-:W0:Y:S01]  /*0050*/  LDCU UR5, c[0x0][0x364] ;  /* 0x00006c80ff0577ac */ /* 0x000e220008000800 */
[----:B------:R-:W1:Y:S01]  /*0060*/  S2R R16, SR_TID.X ;  /* 0x0000000000107919 */ /* 0x000e620000002100 */
[----:B------:R-:W1:Y:S01]  /*0070*/  S2R R3, SR_CTAID.X ;  /* 0x0000000000037919 */ /* 0x000e620000002500 */
[----:B0-----:R-:W-:-:S05]  /*0080*/  IMAD R0, R7, UR5, R6 ;  /* 0x0000000507007c24 */ /* 0x001fca000f8e0206 */
[----:B--2---:R-:W-:Y:S01]  /*0090*/  ISETP.GE.AND P0, PT, R0, R5, PT ;  /* 0x000000050000720c */ /* 0x004fe20003f06270 */
[----:B-1----:R-:W-:-:S05]  /*00a0*/  IMAD R3, R3, UR4, R16 ;  /* 0x0000000403037c24 */ /* 0x002fca000f8e0210 */
[----:B------:R-:W-:-:S13]  /*00b0*/  ISETP.GE.OR P0, PT, R3, R4, P0 ;  /* 0x000000040300720c */ /* 0x000fda0000706670 */
[----:B------:R-:W-:Y:S05]  /*00c0*/  @P0 EXIT ;  /* 0x000000000000094d */ /* 0x000fea0003800000 */
[----:B------:R-:W0:Y:S01]  /*00d0*/  LDCU UR10, c[0x0][0x3a8] ;  /* 0x00007500ff0a77ac */ /* 0x000e220008000800 */
[----:B------:R-:W-:Y:S01]  /*00e0*/  HFMA2 R11, -RZ, RZ, 0, 0 ;  /* 0x00000000ff0b7431 */ /* 0x000fe200000001ff */
[----:B------:R-:W1:Y:S01]  /*00f0*/  LDCU.64 UR8, c[0x0][0x358] ;  /* 0x00006b00ff0877ac */ /* 0x000e620008000a00 */
[----:B0-----:R-:W-:-:S09]  /*0100*/  UISETP.GE.AND UP0, UPT, UR10, 0x20, UPT ;  /* 0x000000200a00788c */ /* 0x001fd2000bf06270 */
[----:B-1----:R-:W-:Y:S05]  /*0110*/  BRA.U !UP0, `(.L_x_0) ;  /* 0x00000005089c7547 */ /* 0x002fea000b800000 */
[----:B------:R-:W0:Y:S01]  /*0120*/  S2UR UR7, SR_CgaCtaId ;  /* 0x00000000000779c3 */ /* 0x000e220000008800 */
[----:B------:R-:W-:Y:S01]  /*0130*/  UMOV UR4, 0x400 ;  /* 0x0000040000047882 */ /* 0x000fe20000000000 */
[----:B------:R-:W-:Y:S02]  /*0140*/  USHF.R.S32.HI UR6, URZ, 0x1f, UR10 ;  /* 0x0000001fff067899 */ /* 0x000fe4000801140a */
[----:B------:R-:W-:Y:S01]  /*0150*/  IMAD R2, R0, UR10, R16 ;  /* 0x0000000a00027c24 */ /* 0x000fe2000f8e0210 */
[----:B------:R-:W-:Y:S01]  /*0160*/  UIADD3 UR5, UPT, UPT, UR4, 0x1000, URZ ;  /* 0x0000100004057890 */ /* 0x000fe2000fffe0ff */
[----:B------:R-:W-:Y:S01]  /*0170*/  IMAD R5, R6, R4, R3 ;  /* 0x0000000406057224 */ /* 0x000fe200078e0203 */
[----:B------:R-:W-:Y:S01]  /*0180*/  ULEA.HI UR6, UR6, UR10, URZ, 0x5 ;  /* 0x0000000a06067291 */ /* 0x000fe2000f8f28ff */
[----:B------:R-:W-:Y:S01]  /*0190*/  MOV R11, RZ ;  /* 0x000000ff000b7202 */ /* 0x000fe20000000f00 */
[----:B------:R-:W1:Y:S02]  /*01a0*/  LDC.64 R20, c[0x0][0x380] ;  /* 0x0000e000ff147b82 */ /* 0x000e640000000a00 */
[----:B------:R-:W-:-:S04]  /*01b0*/  USHF.R.S32.HI UR6, URZ, 0x5, UR6 ;  /* 0x00000005ff067899 */ /* 0x000fc80008011406 */
[----:B------:R-:W-:Y:S02]  /*01c0*/  UIADD3 UR6, UPT, UPT, -UR6, URZ, URZ ;  /* 0x000000ff06067290 */ /* 0x000fe4000fffe1ff */
[----:B------:R-:W2:Y:S01]  /*01d0*/  LDC.64 R18, c[0x0][0x388] ;  /* 0x0000e200ff127b82 */ /* 0x000ea20000000a00 */
[----:B0-----:R-:W-:Y:S02]  /*01e0*/  ULEA UR4, UR7, UR4, 0x18 ;  /* 0x0000000407047291 */ /* 0x001fe4000f8ec0ff */
[----:B------:R-:W-:-:S04]  /*01f0*/  ULEA UR5, UR7, UR5, 0x18 ;  /* 0x0000000507057291 */ /* 0x000fc8000f8ec0ff */
[----:B------:R-:W-:Y:S02]  /*0200*/  LEA R17, R6, UR4, 0x7 ;  /* 0x0000000406117c11 */ /* 0x000fe4000f8e38ff */
[C---:B------:R-:W-:Y:S02]  /*0210*/  LEA R7, R16.reuse, UR5, 0x2 ;  /* 0x0000000510077c11 */ /* 0x040fe4000f8e10ff */
[----:B------:R-:W-:Y:S02]  /*0220*/  LEA R16, R16, R17, 0x2 ;  /* 0x0000001110107211 */ /* 0x000fe400078e10ff */
[----:B------:R-:W-:-:S07]  /*0230*/  LEA R6, R6, R7, 0x7 ;  /* 0x0000000706067211 */ /* 0x000fce00078e38ff */
.L_x_1:
[----:B-1----:R-:W-:-:S04]  /*0240*/  IMAD.WIDE.U32 R26, R2, 0x4, R20 ;  /* 0x00000004021a7825 */ /* 0x002fc800078e0014 */
[----:B--2---:R-:W-:Y:S02]  /*0250*/  IMAD.WIDE.U32 R8, R5, 0x4, R18 ;  /* 0x0000000405087825 */ /* 0x004fe400078e0012 */
[----:B------:R-:W2:Y:S04]  /*0260*/  LDG.E R27, desc[UR8][R26.64] ;  /* 0x000000081a1b7981 */ /* 0x000ea8000c1e1900 */
[----:B------:R-:W3:Y:S01]  /*0270*/  LDG.E R29, desc[UR8][R8.64] ;  /* 0x00000008081d7981 */ /* 0x000ee2000c1e1900 */
[----:B------:R-:W-:Y:S01]  /*0280*/  UIADD3 UR6, UPT, UPT, UR6, 0x1, URZ ;  /* 0x0000000106067890 */ /* 0x000fe2000fffe0ff */
[----:B------:R-:W-:Y:S02]  /*0290*/  IADD3 R2, PT, PT, R2, 0x20, RZ ;  /* 0x0000002002027810 */ /* 0x000fe40007ffe0ff */
[----:B------:R-:W-:Y:S01]  /*02a0*/  LEA R5, R4, R5, 0x5 ;  /* 0x0000000504057211 */ /* 0x000fe200078e28ff */
[----:B------:R-:W-:Y:S01]  /*02b0*/  UISETP.NE.AND UP0, UPT, UR6, URZ, UPT ;  /* 0x000000ff0600728c */ /* 0x000fe2000bf05270 */
[----:B--2---:R-:W-:Y:S04]  /*02c0*/  STS [R16], R27 ;  /* 0x0000001b10007388 */ /* 0x004fe80000000800 */
[----:B---3--:R-:W-:Y:S01]  /*02d0*/  STS [R6], R29 ;  /* 0x0000001d06007388 */ /* 0x008fe20000000800 */
[----:B------:R-:W-:Y:S06]  /*02e0*/  BAR.SYNC.DEFER_BLOCKING 0x0 ;  /* 0x0000000000007b1d */ /* 0x000fec0000010000 */
[----:B------:R-:W-:Y:S04]  /*02f0*/  LDS R10, [R7] ;  /* 0x00000000070a7984 */ /* 0x000fe80000000800 */
[----:B------:R-:W0:Y:S04]  /*0300*/  LDS.128 R12, [R17] ;  /* 0x00000000110c7984 */ /* 0x000e280000000c00 */
[----:B------:R-:W1:Y:S04]  /*0310*/  LDS R22, [R7+0x80] ;  /* 0x0000800007167984 */ /* 0x000e680000000800 */
[----:B------:R-:W2:Y:S04]  /*0320*/  LDS R23, [R7+0x100] ;  /* 0x0001000007177984 */ /* 0x000ea80000000800 */
[----:B------:R-:W3:Y:S04]  /*0330*/  LDS R24, [R7+0x180] ;  /* 0x0001800007187984 */ /* 0x000ee80000000800 */
[----:B------:R-:W-:Y:S04]  /*0340*/  LDS R25, [R7+0x200] ;  /* 0x0002000007197984 */ /* 0x000fe80000000800 */
[----:B------:R-:W-:Y:S01]  /*0350*/  LDS R26, [R7+0xb80] ;  /* 0x000b8000071a7984 */ /* 0x000fe20000000800 */
[----:B0-----:R-:W-:-:S03]  /*0360*/  FFMA R12, R12, R10, R11 ;  /* 0x0000000a0c0c7223 */ /* 0x001fc6000000000b */
[----:B------:R-:W0:Y:S01]  /*0370*/  LDS.128 R8, [R17+0x10] ;  /* 0x0000100011087984 */ /* 0x000e220000000c00 */
[----:B-1----:R-:W-:-:S03]  /*0380*/  FFMA R12, R22, R13, R12 ;  /* 0x0000000d160c7223 */ /* 0x002fc6000000000c */
[----:B------:R-:W1:Y:S01]  /*0390*/  LDS R22, [R7+0x280] ;  /* 0x0002800007167984 */ /* 0x000e620000000800 */
[----:B--2---:R-:W-:-:S03]  /*03a0*/  FFMA R13, R23, R14, R12 ;  /* 0x0000000e170d7223 */ /* 0x004fc6000000000c */
[----:B------:R-:W2:Y:S01]  /*03b0*/  LDS R23, [R7+0x300] ;  /* 0x0003000007177984 */ /* 0x000ea20000000800 */
[----:B---3--:R-:W-:-:S03]  /*03c0*/  FFMA R13, R24, R15, R13 ;  /* 0x0000000f180d7223 */ /* 0x008fc6000000000d */
[----:B------:R-:W3:Y:S01]  /*03d0*/  LDS R24, [R7+0x380] ;  /* 0x0003800007187984 */ /* 0x000ee20000000800 */
[----:B0-----:R-:W-:-:S03]  /*03e0*/  FFMA R27, R8, R25, R13 ;  /* 0x00000019081b7223 */ /* 0x001fc6000000000d */
[----:B------:R-:W-:Y:S01]  /*03f0*/  LDS R25, [R7+0x400] ;  /* 0x0004000007197984 */ /* 0x000fe20000000800 */
[----:B-1----:R-:W-:-:S03]  /*0400*/  FFMA R8, R22, R9, R27 ;  /* 0x0000000916087223 */ /* 0x002fc6000000001b */
[----:B------:R-:W0:Y:S01]  /*0410*/  LDS.128 R12, [R17+0x20] ;  /* 0x00002000110c7984 */ /* 0x000e220000000c00 */
[----:B--2---:R-:W-:-:S03]  /*0420*/  FFMA R9, R23, R10, R8 ;  /* 0x0000000a17097223 */ /* 0x004fc60000000008 */
[----:B------:R-:W1:Y:S01]  /*0430*/  LDS R22, [R7+0x480] ;  /* 0x0004800007167984 */ /* 0x000e620000000800 */
[----:B---3--:R-:W-:-:S03]  /*0440*/  FFMA R9, R24, R11, R9 ;  /* 0x0000000b18097223 */ /* 0x008fc60000000009 */
[----:B------:R-:W2:Y:S04]  /*0450*/  LDS R23, [R7+0x500] ;  /* 0x0005000007177984 */ /* 0x000ea80000000800 */
        /* <DEDUP_REMOVED lines=27> */
[----:B------:R-:W-:Y:S01]  /*0610*/  LDS R24, [R7+0xc80] ;  /* 0x000c800007187984 */ /* 0x000fe20000000800 */
[----:B0-----:R-:W-:-:S03]  /*0620*/  FFMA R27, R8, R25, R13 ;  /* 0x00000019081b7223 */ /* 0x001fc6000000000d */
[----:B------:R-:W-:Y:S01]  /*0630*/  LDS R25, [R7+0xc00] ;  /* 0x000c000007197984 */ /* 0x000fe20000000800 */
[----:B-1----:R-:W-:-:S03]  /*0640*/  FFMA R22, R22, R9, R27 ;  /* 0x0000000916167223 */ /* 0x002fc6000000001b */
[----:B------:R-:W0:Y:S01]  /*0650*/  LDS.128 R12, [R17+0x60] ;  /* 0x00006000110c7984 */ /* 0x000e220000000c00 */
[----:B--2---:R-:W-:-:S03]  /*0660*/  FFMA R9, R23, R10, R22 ;  /* 0x0000000a17097223 */ /* 0x004fc60000000016 */
[----:B------:R-:W1:Y:S01]  /*0670*/  LDS R23, [R7+0xd00] ;  /* 0x000d000007177984 */ /* 0x000e620000000800 */
[----:B------:R-:W-:-:S03]  /*0680*/  FFMA R9, R26, R11, R9 ;  /* 0x0000000b1a097223 */ /* 0x000fc60000000009 */
[----:B------:R-:W2:Y:S01]  /*0690*/  LDS R22, [R7+0xd80] ;  /* 0x000d800007167984 */ /* 0x000ea20000000800 */
[----:B0-----:R-:W-:-:S03]  /*06a0*/  FFMA R27, R12, R25, R9 ;  /* 0x000000190c1b7223 */ /* 0x001fc60000000009 */
[----:B------:R-:W-:Y:S01]  /*06b0*/  LDS R25, [R7+0xe00] ;  /* 0x000e000007197984 */ /* 0x000fe20000000800 */
[----:B------:R-:W-:-:S03]  /*06c0*/  FFMA R24, R24, R13, R27 ;  /* 0x0000000d18187223 */ /* 0x000fc6000000001b */
[----:B------:R-:W0:Y:S01]  /*06d0*/  LDS.128 R8, [R17+0x70] ;  /* 0x0000700011087984 */ /* 0x000e220000000c00 */
[----:B-1----:R-:W-:-:S03]  /*06e0*/  FFMA R23, R23, R14, R24 ;  /* 0x0000000e17177223 */ /* 0x002fc60000000018 */
[----:B------:R-:W1:Y:S01]  /*06f0*/  LDS R27, [R7+0xe80] ;  /* 0x000e8000071b7984 */ /* 0x000e620000000800 */
[----:B--2---:R-:W-:-:S03]  /*0700*/  FFMA R15, R22, R15, R23 ;  /* 0x0000000f160f7223 */ /* 0x004fc60000000017 */
[----:B------:R-:W2:Y:S04]  /*0710*/  LDS R13, [R7+0xf00] ;  /* 0x000f0000070d7984 */ /* 0x000ea80000000800 */
[----:B------:R-:W3:Y:S01]  /*0720*/  LDS R12, [R7+0xf80] ;  /* 0x000f8000070c7984 */ /* 0x000ee20000000800 */
[----:B0-----:R-:W-:-:S04]  /*0730*/  FFMA R8, R8, R25, R15 ;  /* 0x0000001908087223 */ /* 0x001fc8000000000f */
[----:B-1----:R-:W-:-:S04]  /*0740*/  FFMA R8, R27, R9, R8 ;  /* 0x000000091b087223 */ /* 0x002fc80000000008 */
[----:B--2---:R-:W-:-:S04]  /*0750*/  FFMA R13, R13, R10, R8 ;  /* 0x0000000a0d0d7223 */ /* 0x004fc80000000008 */
[----:B---3--:R-:W-:Y:S01]  /*0760*/  FFMA R11, R12, R11, R13 ;  /* 0x0000000b0c0b7223 */ /* 0x008fe2000000000d */
[----:B------:R-:W-:Y:S06]  /*0770*/  BAR.SYNC.DEFER_BLOCKING 0x0 ;  /* 0x0000000000007b1d */ /* 0x000fec0000010000 */
[----:B------:R-:W-:Y:S05]  /*0780*/  BRA.U UP0, `(.L_x_1) ;  /* 0xfffffff900ac7547 */ /* 0x000fea000b83ffff */
.L_x_0:
[----:B------:R-:W0:Y:S08]  /*0790*/  LDC.64 R6, c[0x0][0x398] ;  /* 0x0000e600ff067b82 */ /* 0x000e300000000a00 */
[----:B------:R-:W1:Y:S01]  /*07a0*/  LDC.64 R8, c[0x0][0x390] ;  /* 0x0000e400ff087b82 */ /* 0x000e620000000a00 */
[----:B0-----:R-:W-:-:S06]  /*07b0*/  IMAD.WIDE R6, R3, 0x4, R6 ;  /* 0x0000000403067825 */ /* 0x001fcc00078e0206 */
[----:B------:R-:W2:Y:S01]  /*07c0*/  LDG.E R6, desc[UR8][R6.64] ;  /* 0x0000000806067981 */ /* 0x000ea2000c1e1900 */
[----:B------:R-:W-:-:S04]  /*07d0*/  IMAD R3, R0, R4, R3 ;  /* 0x0000000400037224 */ /* 0x000fc800078e0203 */
[----:B-1----:R-:W-:-:S04]  /*07e0*/  IMAD.WIDE R2, R3, 0x4, R8 ;  /* 0x0000000403027825 */ /* 0x002fc800078e0208 */
[----:B--2---:R-:W-:-:S05]  /*07f0*/  FADD R11, R6, R11 ;  /* 0x0000000b060b7221 */ /* 0x004fca0000000000 */
[----:B------:R-:W-:Y:S01]  /*0800*/  STG.E desc[UR8][R2.64], R11 ;  /* 0x0000000b02007986 */ /* 0x000fe2000c101908 */
[----:B------:R-:W-:Y:S05]  /*0810*/  EXIT ;  /* 0x000000000000794d */ /* 0x000fea0003800000 */
.L_x_2:
[----:B------:R-:W-:-:S00]  /*0820*/  BRA `(.L_x_2) ;  /* 0xfffffffc00fc7947 */ /* 0x000fc0000383ffff */
[----:B------:R-:W-:-:S00]  /*0830*/  NOP ;  /* 0x0000000000007918 */ /* 0x000fc00000000000 */
        /* <DEDUP_REMOVED lines=12> */
.L_x_3:


//--------------------- .nv.shared._Z4mmulPKfS0_PfS1_iii --------------------------
	.section	.nv.shared._Z4mmulPKfS0_PfS1_iii,"aw",@nobits
	.sectionflags	@""
	.align	4
.nv.shared._Z4mmulPKfS0_PfS1_iii:
	.zero		9216


//--------------------- .nv.shared.reserved.0     --------------------------
	.section	.nv.shared.reserved.0,"aw",@nobits
	.weak		__nv_reservedSMEM_offset_0_alias
	.size		__nv_reservedSMEM_offset_0_alias, 0, 64
	.other		__nv_reservedSMEM_offset_0_alias,@"STO_CUDA_RESERVED_SHARED STV_DEFAULT"
__nv_reservedSMEM_offset_0_alias:
	.zero		0
	.zero		64


//--------------------- .nv.constant0._Z4mmulPKfS0_PfS1_iii --------------------------
	.section	.nv.constant0._Z4mmulPKfS0_PfS1_iii,"a",@progbits
	.sectionflags	@""
	.align	4
.nv.constant0._Z4mmulPKfS0_PfS1_iii:
	.zero		940


//--------------------- SYMBOLS --------------------------

	.type		.nv.reservedSmem.offset0,@object
	.size		.nv.reservedSmem.offset0,0x4
	.type		.nv.reservedSmem.cap,@object
	.size		.nv.reservedSmem.cap,0x4
